	.headerflags	@"EF_CUDA_TEXMODE_UNIFIED EF_CUDA_64BIT_ADDRESS EF_CUDA_ACCELERATORS EF_CUDA_SM90 EF_CUDA_VIRTUAL_SM(EF_CUDA_SM90)"
	.elftype	@"ET_EXEC"


//--------------------- .nv.info                  --------------------------
	.section	.nv.info,"",@"SHT_CUDA_INFO"
	.align	4


	//----- nvinfo : EIATTR_REGCOUNT
	.align		4
        /*0000*/ 	.byte	0x04, 0x2f
        /*0002*/ 	.short	(.L_1 - .L_0)
	.align		4
.L_0:
        /*0004*/ 	.word	index@(triton_poi_fused__native_batch_norm_legit_no_training__unsafe_index_add_mul_sigmoid_24)
        /*0008*/ 	.word	0x00000012


	//----- nvinfo : EIATTR_MIN_STACK_SIZE
	.align		4
.L_1:
        /*000c*/ 	.byte	0x04, 0x12
        /*000e*/ 	.short	(.L_3 - .L_2)
	.align		4
.L_2:
        /*0010*/ 	.word	index@(triton_poi_fused__native_batch_norm_legit_no_training__unsafe_index_add_mul_sigmoid_24)
        /*0014*/ 	.word	0x00000000


	//----- nvinfo : EIATTR_FRAME_SIZE
	.align		4
.L_3:
        /*0018*/ 	.byte	0x04, 0x11
        /*001a*/ 	.short	(.L_5 - .L_4)
	.align		4
.L_4:
        /*001c*/ 	.word	index@(triton_poi_fused__native_batch_norm_legit_no_training__unsafe_index_add_mul_sigmoid_24)
        /*0020*/ 	.word	0x00000000


	//----- nvinfo : EIATTR_MIN_STACK_SIZE
	.align		4
.L_5:
        /*0024*/ 	.byte	0x04, 0x12
        /*0026*/ 	.short	(.L_7 - .L_6)
	.align		4
.L_6:
        /*0028*/ 	.word	index@(triton_poi_fused__native_batch_norm_legit_no_training__unsafe_index_add_mul_sigmoid_24)
        /*002c*/ 	.word	0x00000000
.L_7:


//--------------------- .nv.info.triton_poi_fused__native_batch_norm_legit_no_training__unsafe_index_add_mul_sigmoid_24 --------------------------
	.section	.nv.info.triton_poi_fused__native_batch_norm_legit_no_training__unsafe_index_add_mul_sigmoid_24,"",@"SHT_CUDA_INFO"
	.sectionflags	@""
	.align	4


	//----- nvinfo : EIATTR_CUDA_API_VERSION
	.align		4
        /*0000*/ 	.byte	0x04, 0x37
        /*0002*/ 	.short	(.L_9 - .L_8)
.L_8:
        /*0004*/ 	.word	0x0000007c


	//----- nvinfo : EIATTR_KPARAM_INFO
	.align		4
.L_9:
        /*0008*/ 	.byte	0x04, 0x17
        /*000a*/ 	.short	(.L_11 - .L_10)
.L_10:
        /*000c*/ 	.word	0x00000000
        /*0010*/ 	.short	0x0005
        /*0012*/ 	.short	0x0028
        /*0014*/ 	.byte	0x00, 0xf0, 0x11, 0x00


	//----- nvinfo : EIATTR_KPARAM_INFO
	.align		4
.L_11:
        /*0018*/ 	.byte	0x04, 0x17
        /*001a*/ 	.short	(.L_13 - .L_12)
.L_12:
        /*001c*/ 	.word	0x00000000
        /*0020*/ 	.short	0x0004
        /*0022*/ 	.short	0x0020
        /*0024*/ 	.byte	0x00, 0xf4, 0x21, 0x00


	//----- nvinfo : EIATTR_KPARAM_INFO
	.align		4
.L_13:
        /*0028*/ 	.byte	0x04, 0x17
        /*002a*/ 	.short	(.L_15 - .L_14)
.L_14:
        /*002c*/ 	.word	0x00000000
        /*0030*/ 	.short	0x0003
        /*0032*/ 	.short	0x0018
        /*0034*/ 	.byte	0x00, 0xf4, 0x21, 0x00


	//----- nvinfo : EIATTR_KPARAM_INFO
	.align		4
.L_15:
        /*0038*/ 	.byte	0x04, 0x17
        /*003a*/ 	.short	(.L_17 - .L_16)
.L_16:
        /*003c*/ 	.word	0x00000000
        /*0040*/ 	.short	0x0002
        /*0042*/ 	.short	0x0010
        /*0044*/ 	.byte	0x00, 0xf4, 0x21, 0x00


	//----- nvinfo : EIATTR_KPARAM_INFO
	.align		4
.L_17:
        /*0048*/ 	.byte	0x04, 0x17
        /*004a*/ 	.short	(.L_19 - .L_18)
.L_18:
        /*004c*/ 	.word	0x00000000
        /*0050*/ 	.short	0x0001
        /*0052*/ 	.short	0x0008
        /*0054*/ 	.byte	0x00, 0xf4, 0x21, 0x00


	//----- nvinfo : EIATTR_KPARAM_INFO
	.align		4
.L_19:
        /*0058*/ 	.byte	0x04, 0x17
        /*005a*/ 	.short	(.L_21 - .L_20)
.L_20:
        /*005c*/ 	.word	0x00000000
        /*0060*/ 	.short	0x0000
        /*0062*/ 	.short	0x0000
        /*0064*/ 	.byte	0x00, 0xf4, 0x21, 0x00


	//----- nvinfo : EIATTR_SPARSE_MMA_MASK
	.align		4
.L_21:
        /*0068*/ 	.byte	0x03, 0x50
        /*006a*/ 	.short	0x0000


	//----- nvinfo : EIATTR_MAXREG_COUNT
	.align		4
        /*006c*/ 	.byte	0x03, 0x1b
        /*006e*/ 	.short	0x00ff


	//----- nvinfo : EIATTR_EXIT_INSTR_OFFSETS
	.align		4
        /*0070*/ 	.byte	0x04, 0x1c
        /*0072*/ 	.short	(.L_23 - .L_22)


	//   ....[0]....
.L_22:
        /*0074*/ 	.word	0x00000420


	//----- nvinfo : EIATTR_REQNTID
	.align		4
.L_23:
        /*0078*/ 	.byte	0x04, 0x10
        /*007a*/ 	.short	(.L_25 - .L_24)
.L_24:
        /*007c*/ 	.word	0x00000080
        /*0080*/ 	.word	0x00000001
        /*0084*/ 	.word	0x00000001


	//----- nvinfo : EIATTR_CBANK_PARAM_SIZE
	.align		4
.L_25:
        /*0088*/ 	.byte	0x03, 0x19
        /*008a*/ 	.short	0x002c


	//----- nvinfo : EIATTR_PARAM_CBANK
	.align		4
        /*008c*/ 	.byte	0x04, 0x0a
        /*008e*/ 	.short	(.L_27 - .L_26)
	.align		4
.L_26:
        /*0090*/ 	.word	index@(.nv.constant0.triton_poi_fused__native_batch_norm_legit_no_training__unsafe_index_add_mul_sigmoid_24)
        /*0094*/ 	.short	0x0210
        /*0096*/ 	.short	0x002c


	//----- nvinfo : EIATTR_SW_WAR
	.align		4
.L_27:
        /*0098*/ 	.byte	0x04, 0x36
        /*009a*/ 	.short	(.L_29 - .L_28)
.L_28:
        /*009c*/ 	.word	0x00000008
.L_29:


//--------------------- .nv.callgraph             --------------------------
	.section	.nv.callgraph,"",@"SHT_CUDA_CALLGRAPH"
	.align	4
	.sectionentsize	8
	.align		4
        /*0000*/ 	.word	0x00000000
	.align		4
        /*0004*/ 	.word	0xffffffff
	.align		4
        /*0008*/ 	.word	0x00000000
	.align		4
        /*000c*/ 	.word	0xfffffffe
	.align		4
        /*0010*/ 	.word	0x00000000
	.align		4
        /*0014*/ 	.word	0xfffffffd
	.align		4
        /*0018*/ 	.word	0x00000000
	.align		4
        /*001c*/ 	.word	0xfffffffc


//--------------------- .text.triton_poi_fused__native_batch_norm_legit_no_training__unsafe_index_add_mul_sigmoid_24 --------------------------
	.section	.text.triton_poi_fused__native_batch_norm_legit_no_training__unsafe_index_add_mul_sigmoid_24,"ax",@progbits
	.align	128
        .global         triton_poi_fused__native_batch_norm_legit_no_training__unsafe_index_add_mul_sigmoid_24
        .type           triton_poi_fused__native_batch_norm_legit_no_training__unsafe_index_add_mul_sigmoid_24,@function
        .size           triton_poi_fused__native_batch_norm_legit_no_training__unsafe_index_add_mul_sigmoid_24,(.L_x_1 - triton_poi_fused__native_batch_norm_legit_no_training__unsafe_index_add_mul_sigmoid_24)
        .other          triton_poi_fused__native_batch_norm_legit_no_training__unsafe_index_add_mul_sigmoid_24,@"STO_CUDA_ENTRY STV_DEFAULT"
triton_poi_fused__native_batch_norm_legit_no_training__unsafe_index_add_mul_sigmoid_24:
.text.triton_poi_fused__native_batch_norm_legit_no_training__unsafe_index_add_mul_sigmoid_24:
[----:B------:R-:W-:Y:S01]  /*0000*/  LDC R1, c[0x0][0x28] ;  /* 0x00000a00ff017b82 */ /* 0x000fe20000000800 */
[----:B------:R-:W1:Y:S07]  /*0010*/  S2R R0, SR_TID.X ;  /* 0x0000000000007919 */ /* 0x000e6e0000002100 */
[----:B------:R-:W2:Y:S01]  /*0020*/  LDC.64 R4, c[0x0][0x210] ;  /* 0x00008400ff047b82 */ /* 0x000ea20000000a00 */
[----:B------:R-:W-:Y:S01]  /*0030*/  ULDC.64 UR4, c[0x0][0x208] ;  /* 0x0000820000047ab9 */ /* 0x000fe20000000a00 */
[----:B------:R-:W-:Y:S01]  /*0040*/  ULDC.64 UR6, c[0x0][0x218] ;  /* 0x0000860000067ab9 */ /* 0x000fe20000000a00 */
[----:B------:R-:W3:Y:S01]  /*0050*/  S2R R11, SR_CTAID.X ;  /* 0x00000000000b7919 */ /* 0x000ee20000002500 */
[----:B------:R-:W-:Y:S01]  /*0060*/  ULDC.64 UR8, c[0x0][0x228] ;  /* 0x00008a0000087ab9 */ /* 0x000fe20000000a00 */
[----:B-1----:R-:W-:-:S05]  /*0070*/  IMAD.SHL.U32 R0, R0, 0x2, RZ ;  /* 0x0000000200007824 */ /* 0x002fca00078e00ff */
[----:B------:R-:W-:-:S05]  /*0080*/  LOP3.LUT R0, R0, 0xfe, RZ, 0xc0, !PT ;  /* 0x000000fe00007812 */ /* 0x000fca00078ec0ff */
[----:B---3--:R-:W-:-:S05]  /*0090*/  IMAD R0, R11, 0x100, R0 ;  /* 0x000001000b007824 */ /* 0x008fca00078e0200 */
[----:B------:R-:W-:-:S04]  /*00a0*/  SHF.R.S32.HI R3, RZ, 0x1f, R0 ;  /* 0x0000001fff037819 */ /* 0x000fc80000011400 */
[----:B------:R-:W-:-:S04]  /*00b0*/  LEA.HI R3, R3, R0, RZ, 0x3 ;  /* 0x0000000003037211 */ /* 0x000fc800078f18ff */
[----:B------:R-:W-:Y:S02]  /*00c0*/  SHF.R.S32.HI R2, RZ, 0x3, R3 ;  /* 0x00000003ff027819 */ /* 0x000fe40000011403 */
[----:B------:R-:W-:Y:S02]  /*00d0*/  LOP3.LUT R3, R3, 0xfffffff8, RZ, 0xc0, !PT ;  /* 0xfffffff803037812 */ /* 0x000fe400078ec0ff */
[----:B------:R-:W-:-:S04]  /*00e0*/  LEA.HI R6, R2, R2, RZ, 0x3 ;  /* 0x0000000202067211 */ /* 0x000fc800078f18ff */
[----:B------:R-:W-:-:S05]  /*00f0*/  LOP3.LUT R7, R6, 0xfffffff8, RZ, 0xc0, !PT ;  /* 0xfffffff806077812 */ /* 0x000fca00078ec0ff */
[----:B------:R-:W-:-:S04]  /*0100*/  IMAD.IADD R7, R2, 0x1, -R7 ;  /* 0x0000000102077824 */ /* 0x000fc800078e0a07 */
[----:B--2---:R-:W-:-:S04]  /*0110*/  IMAD.WIDE R8, R7, 0x8, R4 ;  /* 0x0000000807087825 */ /* 0x004fc800078e0204 */
[----:B------:R-:W-:Y:S02]  /*0120*/  IMAD.IADD R3, R0, 0x1, -R3 ;  /* 0x0000000100037824 */ /* 0x000fe400078e0a03 */
[----:B------:R-:W2:Y:S02]  /*0130*/  LDG.E.EL.64 R8, desc[UR4][R8.64] ;  /* 0x0000000408087981 */ /* 0x000ea4000c2e1b00 */
[----:B------:R-:W-:-:S06]  /*0140*/  IMAD.WIDE R4, R3, 0x8, R4 ;  /* 0x0000000803047825 */ /* 0x000fcc00078e0204 */
[----:B------:R-:W3:Y:S01]  /*0150*/  LDG.E.EL.128 R4, desc[UR4][R4.64] ;  /* 0x0000000404047981 */ /* 0x000ee2000c2e1d00 */
[----:B------:R-:W-:-:S04]  /*0160*/  SHF.R.S32.HI R3, RZ, 0x17, R11 ;  /* 0x00000017ff037819 */ /* 0x000fc8000001140b */
[----:B------:R-:W-:-:S04]  /*0170*/  SGXT R3, R3, 0x1 ;  /* 0x000000010303781a */ /* 0x000fc80000000200 */
[----:B------:R-:W-:Y:S02]  /*0180*/  LEA.HI R10, R3, R0, RZ, 0x6 ;  /* 0x00000000030a7211 */ /* 0x000fe400078f30ff */
[----:B------:R-:W1:Y:S02]  /*0190*/  LDC.64 R2, c[0x0][0x220] ;  /* 0x00008800ff027b82 */ /* 0x000e640000000a00 */
[----:B------:R-:W-:-:S05]  /*01a0*/  SHF.R.S32.HI R11, RZ, 0x6, R10 ;  /* 0x00000006ff0b7819 */ /* 0x000fca000001140a */
[----:B-1----:R-:W-:-:S06]  /*01b0*/  IMAD.WIDE R2, R11, 0x4, R2 ;  /* 0x000000040b027825 */ /* 0x002fcc00078e0202 */
[----:B------:R-:W4:Y:S01]  /*01c0*/  LDG.E.EL R2, desc[UR4][R2.64] ;  /* 0x0000000402027981 */ /* 0x000f22000c2e1900 */
[----:B--2---:R-:W-:-:S04]  /*01d0*/  SHF.R.U32.HI R13, RZ, 0x1d, R9 ;  /* 0x0000001dff0d7819 */ /* 0x004fc80000011609 */
[----:B------:R-:W-:-:S04]  /*01e0*/  LOP3.LUT R13, R13, 0x4, RZ, 0xc0, !PT ;  /* 0x000000040d0d7812 */ /* 0x000fc800078ec0ff */
[----:B------:R-:W-:Y:S01]  /*01f0*/  IADD3 R12, P0, R8, R13, RZ ;  /* 0x0000000d080c7210 */ /* 0x000fe20007f1e0ff */
[----:B------:R-:W-:Y:S01]  /*0200*/  IMAD.SHL.U32 R8, R11, 0x10, RZ ;  /* 0x000000100b087824 */ /* 0x000fe200078e00ff */
[----:B---3--:R-:W-:-:S03]  /*0210*/  SHF.R.U32.HI R10, RZ, 0x1d, R5 ;  /* 0x0000001dff0a7819 */ /* 0x008fc60000011605 */
[----:B------:R-:W-:Y:S01]  /*0220*/  IMAD.X R14, RZ, RZ, R9, P0 ;  /* 0x000000ffff0e7224 */ /* 0x000fe200000e0609 */
[----:B------:R-:W-:Y:S02]  /*0230*/  SHF.R.S32.HI R9, RZ, 0x1f, R8 ;  /* 0x0000001fff097819 */ /* 0x000fe40000011408 */
[----:B------:R-:W-:Y:S02]  /*0240*/  LEA R13, P0, R12, R8, 0x2 ;  /* 0x000000080c0d7211 */ /* 0x000fe400078010ff */
[----:B------:R-:W-:Y:S02]  /*0250*/  LOP3.LUT R10, R10, 0x4, RZ, 0xc0, !PT ;  /* 0x000000040a0a7812 */ /* 0x000fe400078ec0ff */
[----:B------:R-:W-:Y:S02]  /*0260*/  LEA.HI.X R9, R12, R9, R14, 0x2, P0 ;  /* 0x000000090c097211 */ /* 0x000fe400000f140e */
[----:B------:R-:W-:Y:S02]  /*0270*/  SHF.R.U32.HI R8, RZ, 0x1d, R7 ;  /* 0x0000001dff087819 */ /* 0x000fe40000011607 */
[----:B------:R-:W-:-:S02]  /*0280*/  IADD3 R10, P0, P1, R10, R13, R4 ;  /* 0x0000000d0a0a7210 */ /* 0x000fc4000791e004 */
[----:B------:R-:W-:Y:S02]  /*0290*/  LOP3.LUT R8, R8, 0x4, RZ, 0xc0, !PT ;  /* 0x0000000408087812 */ /* 0x000fe400078ec0ff */
[----:B------:R-:W-:Y:S02]  /*02a0*/  IADD3.X R5, RZ, R9, R5, P0, P1 ;  /* 0x00000009ff057210 */ /* 0x000fe400007e2405 */
[----:B------:R-:W-:Y:S02]  /*02b0*/  IADD3 R4, P2, P3, R8, R13, R6 ;  /* 0x0000000d08047210 */ /* 0x000fe40007b5e006 */
[C---:B------:R-:W-:Y:S01]  /*02c0*/  SHF.L.U64.HI R5, R10.reuse, 0x2, R5 ;  /* 0x000000020a057819 */ /* 0x040fe20000010205 */
[----:B------:R-:W-:Y:S01]  /*02d0*/  IMAD.SHL.U32 R10, R10, 0x4, RZ ;  /* 0x000000040a0a7824 */ /* 0x000fe200078e00ff */
[----:B------:R-:W-:Y:S01]  /*02e0*/  IADD3.X R7, RZ, R9, R7, P2, P3 ;  /* 0x00000009ff077210 */ /* 0x000fe200017e6407 */
[----:B------:R-:W-:-:S03]  /*02f0*/  IMAD.SHL.U32 R12, R4, 0x4, RZ ;  /* 0x00000004040c7824 */ /* 0x000fc600078e00ff */
[----:B------:R-:W-:Y:S02]  /*0300*/  IADD3 R6, P0, R10, UR6, RZ ;  /* 0x000000060a067c10 */ /* 0x000fe4000ff1e0ff */
[----:B------:R-:W-:Y:S02]  /*0310*/  SHF.L.U64.HI R4, R4, 0x2, R7 ;  /* 0x0000000204047819 */ /* 0x000fe40000010207 */
[----:B------:R-:W-:Y:S02]  /*0320*/  IADD3 R10, P2, R10, UR8, RZ ;  /* 0x000000080a0a7c10 */ /* 0x000fe4000ff5e0ff */
[----:B------:R-:W-:Y:S02]  /*0330*/  IADD3 R8, P1, R12, UR6, RZ ;  /* 0x000000060c087c10 */ /* 0x000fe4000ff3e0ff */
[----:B------:R-:W-:Y:S02]  /*0340*/  IADD3.X R7, R5, UR7, RZ, P0, !PT ;  /* 0x0000000705077c10 */ /* 0x000fe400087fe4ff */
[----:B------:R-:W-:-:S02]  /*0350*/  IADD3 R12, P0, R12, UR8, RZ ;  /* 0x000000080c0c7c10 */ /* 0x000fc4000ff1e0ff */
[----:B------:R-:W-:Y:S02]  /*0360*/  IADD3.X R11, R5, UR9, RZ, P2, !PT ;  /* 0x00000009050b7c10 */ /* 0x000fe400097fe4ff */
[----:B------:R-:W-:Y:S01]  /*0370*/  IADD3.X R9, R4, UR7, RZ, P1, !PT ;  /* 0x0000000704097c10 */ /* 0x000fe20008ffe4ff */
[----:B------:R-:W4:Y:S01]  /*0380*/  LDG.E.EL R7, desc[UR4][R6.64] ;  /* 0x0000000406077981 */ /* 0x000f22000c2e1900 */
[----:B------:R-:W-:Y:S02]  /*0390*/  IADD3.X R13, R4, UR9, RZ, P0, !PT ;  /* 0x00000009040d7c10 */ /* 0x000fe400087fe4ff */
[----:B------:R-:W1:Y:S01]  /*03a0*/  LDC.64 R4, c[0x0][0x230] ;  /* 0x00008c00ff047b82 */ /* 0x000e620000000a00 */
[----:B------:R-:W4:Y:S04]  /*03b0*/  LDG.E.EL R11, desc[UR4][R10.64] ;  /* 0x000000040a0b7981 */ /* 0x000f28000c2e1900 */
[----:B------:R-:W2:Y:S04]  /*03c0*/  LDG.E.EL R9, desc[UR4][R8.64] ;  /* 0x0000000408097981 */ /* 0x000ea8000c2e1900 */
[----:B------:R-:W2:Y:S01]  /*03d0*/  LDG.E.EL R12, desc[UR4][R12.64] ;  /* 0x000000040c0c7981 */ /* 0x000ea2000c2e1900 */
[----:B-1----:R-:W-:-:S04]  /*03e0*/  IMAD.WIDE R4, R0, 0x4, R4 ;  /* 0x0000000400047825 */ /* 0x002fc800078e0204 */
[C---:B----4-:R-:W-:Y:S01]  /*03f0*/  FFMA R14, R2.reuse, R7, R11 ;  /* 0x00000007020e7223 */ /* 0x050fe2000000000b */
[----:B--2---:R-:W-:-:S05]  /*0400*/  FFMA R15, R2, R9, R12 ;  /* 0x00000009020f7223 */ /* 0x004fca000000000c */
[----:B------:R-:W-:Y:S01]  /*0410*/  STG.E.64 desc[UR4][R4.64], R14 ;  /* 0x0000000e04007986 */ /* 0x000fe2000c101b04 */
[----:B------:R-:W-:Y:S05]  /*0420*/  EXIT ;  /* 0x000000000000794d */ /* 0x000fea0003800000 */
.L_x_0:
[----:B------:R-:W-:-:S00]  /*0430*/  BRA `(.L_x_0) ;  /* 0xfffffffc00fc7947 */ /* 0x000fc0000383ffff */
[----:B------:R-:W-:-:S00]  /*0440*/  NOP ;  /* 0x0000000000007918 */ /* 0x000fc00000000000 */
        /* <DEDUP_REMOVED lines=11> */
.L_x_1:


//--------------------- .nv.constant0.triton_poi_fused__native_batch_norm_legit_no_training__unsafe_index_add_mul_sigmoid_24 --------------------------
	.section	.nv.constant0.triton_poi_fused__native_batch_norm_legit_no_training__unsafe_index_add_mul_sigmoid_24,"a",@progbits
	.sectionflags	@""
	.align	4
.nv.constant0.triton_poi_fused__native_batch_norm_legit_no_training__unsafe_index_add_mul_sigmoid_24:
	.zero		572
